	.headerflags	@"EF_CUDA_TEXMODE_UNIFIED EF_CUDA_64BIT_ADDRESS EF_CUDA_ACCELERATORS EF_CUDA_SM90 EF_CUDA_VIRTUAL_SM(EF_CUDA_SM90)"
	.elftype	@"ET_EXEC"


//--------------------- .nv.info                  --------------------------
	.section	.nv.info,"",@"SHT_CUDA_INFO"
	.align	4


	//----- nvinfo : EIATTR_REGCOUNT
	.align		4
        /*0000*/ 	.byte	0x04, 0x2f
        /*0002*/ 	.short	(.L_1 - .L_0)
	.align		4
.L_0:
        /*0004*/ 	.word	index@(triton_poi_fused__unsafe_index_1)
        /*0008*/ 	.word	0x00000013


	//----- nvinfo : EIATTR_MIN_STACK_SIZE
	.align		4
.L_1:
        /*000c*/ 	.byte	0x04, 0x12
        /*000e*/ 	.short	(.L_3 - .L_2)
	.align		4
.L_2:
        /*0010*/ 	.word	index@(triton_poi_fused__unsafe_index_1)
        /*0014*/ 	.word	0x00000000


	//----- nvinfo : EIATTR_FRAME_SIZE
	.align		4
.L_3:
        /*0018*/ 	.byte	0x04, 0x11
        /*001a*/ 	.short	(.L_5 - .L_4)
	.align		4
.L_4:
        /*001c*/ 	.word	index@(triton_poi_fused__unsafe_index_1)
        /*0020*/ 	.word	0x00000000


	//----- nvinfo : EIATTR_MIN_STACK_SIZE
	.align		4
.L_5:
        /*0024*/ 	.byte	0x04, 0x12
        /*0026*/ 	.short	(.L_7 - .L_6)
	.align		4
.L_6:
        /*0028*/ 	.word	index@(triton_poi_fused__unsafe_index_1)
        /*002c*/ 	.word	0x00000000
.L_7:


//--------------------- .nv.info.triton_poi_fused__unsafe_index_1 --------------------------
	.section	.nv.info.triton_poi_fused__unsafe_index_1,"",@"SHT_CUDA_INFO"
	.sectionflags	@""
	.align	4


	//----- nvinfo : EIATTR_CUDA_API_VERSION
	.align		4
        /*0000*/ 	.byte	0x04, 0x37
        /*0002*/ 	.short	(.L_9 - .L_8)
.L_8:
        /*0004*/ 	.word	0x0000007c


	//----- nvinfo : EIATTR_KPARAM_INFO
	.align		4
.L_9:
        /*0008*/ 	.byte	0x04, 0x17
        /*000a*/ 	.short	(.L_11 - .L_10)
.L_10:
        /*000c*/ 	.word	0x00000000
        /*0010*/ 	.short	0x0004
        /*0012*/ 	.short	0x0020
        /*0014*/ 	.byte	0x00, 0xf0, 0x11, 0x00


	//----- nvinfo : EIATTR_KPARAM_INFO
	.align		4
.L_11:
        /*0018*/ 	.byte	0x04, 0x17
        /*001a*/ 	.short	(.L_13 - .L_12)
.L_12:
        /*001c*/ 	.word	0x00000000
        /*0020*/ 	.short	0x0003
        /*0022*/ 	.short	0x0018
        /*0024*/ 	.byte	0x00, 0xf4, 0x21, 0x00


	//----- nvinfo : EIATTR_KPARAM_INFO
	.align		4
.L_13:
        /*0028*/ 	.byte	0x04, 0x17
        /*002a*/ 	.short	(.L_15 - .L_14)
.L_14:
        /*002c*/ 	.word	0x00000000
        /*0030*/ 	.short	0x0002
        /*0032*/ 	.short	0x0010
        /*0034*/ 	.byte	0x00, 0xf4, 0x21, 0x00


	//----- nvinfo : EIATTR_KPARAM_INFO
	.align		4
.L_15:
        /*0038*/ 	.byte	0x04, 0x17
        /*003a*/ 	.short	(.L_17 - .L_16)
.L_16:
        /*003c*/ 	.word	0x00000000
        /*0040*/ 	.short	0x0001
        /*0042*/ 	.short	0x0008
        /*0044*/ 	.byte	0x00, 0xf4, 0x21, 0x00


	//----- nvinfo : EIATTR_KPARAM_INFO
	.align		4
.L_17:
        /*0048*/ 	.byte	0x04, 0x17
        /*004a*/ 	.short	(.L_19 - .L_18)
.L_18:
        /*004c*/ 	.word	0x00000000
        /*0050*/ 	.short	0x0000
        /*0052*/ 	.short	0x0000
        /*0054*/ 	.byte	0x00, 0xf4, 0x21, 0x00


	//----- nvinfo : EIATTR_SPARSE_MMA_MASK
	.align		4
.L_19:
        /*0058*/ 	.byte	0x03, 0x50
        /*005a*/ 	.short	0x0000


	//----- nvinfo : EIATTR_MAXREG_COUNT
	.align		4
        /*005c*/ 	.byte	0x03, 0x1b
        /*005e*/ 	.short	0x00ff


	//----- nvinfo : EIATTR_EXIT_INSTR_OFFSETS
	.align		4
        /*0060*/ 	.byte	0x04, 0x1c
        /*0062*/ 	.short	(.L_21 - .L_20)


	//   ....[0]....
.L_20:
        /*0064*/ 	.word	0x00000330


	//   ....[1]....
        /*0068*/ 	.word	0x00000350


	//----- nvinfo : EIATTR_REQNTID
	.align		4
.L_21:
        /*006c*/ 	.byte	0x04, 0x10
        /*006e*/ 	.short	(.L_23 - .L_22)
.L_22:
        /*0070*/ 	.word	0x00000080
        /*0074*/ 	.word	0x00000001
        /*0078*/ 	.word	0x00000001


	//----- nvinfo : EIATTR_CBANK_PARAM_SIZE
	.align		4
.L_23:
        /*007c*/ 	.byte	0x03, 0x19
        /*007e*/ 	.short	0x0024


	//----- nvinfo : EIATTR_PARAM_CBANK
	.align		4
        /*0080*/ 	.byte	0x04, 0x0a
        /*0082*/ 	.short	(.L_25 - .L_24)
	.align		4
.L_24:
        /*0084*/ 	.word	index@(.nv.constant0.triton_poi_fused__unsafe_index_1)
        /*0088*/ 	.short	0x0210
        /*008a*/ 	.short	0x0024


	//----- nvinfo : EIATTR_SW_WAR
	.align		4
.L_25:
        /*008c*/ 	.byte	0x04, 0x36
        /*008e*/ 	.short	(.L_27 - .L_26)
.L_26:
        /*0090*/ 	.word	0x00000008
.L_27:


//--------------------- .nv.callgraph             --------------------------
	.section	.nv.callgraph,"",@"SHT_CUDA_CALLGRAPH"
	.align	4
	.sectionentsize	8
	.align		4
        /*0000*/ 	.word	0x00000000
	.align		4
        /*0004*/ 	.word	0xffffffff
	.align		4
        /*0008*/ 	.word	0x00000000
	.align		4
        /*000c*/ 	.word	0xfffffffe
	.align		4
        /*0010*/ 	.word	0x00000000
	.align		4
        /*0014*/ 	.word	0xfffffffd
	.align		4
        /*0018*/ 	.word	0x00000000
	.align		4
        /*001c*/ 	.word	0xfffffffc


//--------------------- .text.triton_poi_fused__unsafe_index_1 --------------------------
	.section	.text.triton_poi_fused__unsafe_index_1,"ax",@progbits
	.align	128
        .global         triton_poi_fused__unsafe_index_1
        .type           triton_poi_fused__unsafe_index_1,@function
        .size           triton_poi_fused__unsafe_index_1,(.L_x_1 - triton_poi_fused__unsafe_index_1)
        .other          triton_poi_fused__unsafe_index_1,@"STO_CUDA_ENTRY STV_DEFAULT"
triton_poi_fused__unsafe_index_1:
.text.triton_poi_fused__unsafe_index_1:
[----:B------:R-:W0:Y:S02]  /*0000*/  LDC R1, c[0x0][0x28] ;  /* 0x00000a00ff017b82 */ /* 0x000e240000000800 */
[----:B------:R-:W1:Y:S01]  /*0010*/  S2R R0, SR_TID.X ;  /* 0x0000000000007919 */ /* 0x000e620000002100 */
[----:B------:R-:W2:Y:S01]  /*0020*/  LDC.64 R10, c[0x0][0x210] ;  /* 0x00008400ff0a7b82 */ /* 0x000ea20000000a00 */
[----:B------:R-:W-:Y:S01]  /*0030*/  ULDC.64 UR4, c[0x0][0x208] ;  /* 0x0000820000047ab9 */ /* 0x000fe20000000a00 */
[----:B------:R-:W-:Y:S01]  /*0040*/  CS2R R6, SRZ ;  /* 0x0000000000067805 */ /* 0x000fe2000001ff00 */
[----:B------:R-:W3:Y:S01]  /*0050*/  S2R R13, SR_CTAID.X ;  /* 0x00000000000d7919 */ /* 0x000ee20000002500 */
[----:B------:R-:W-:Y:S01]  /*0060*/  ULDC.64 UR6, c[0x0][0x218] ;  /* 0x0000860000067ab9 */ /* 0x000fe20000000a00 */
[----:B-1----:R-:W-:-:S05]  /*0070*/  LOP3.LUT R0, R0, 0x7f, RZ, 0xc0, !PT ;  /* 0x0000007f00007812 */ /* 0x002fca00078ec0ff */
[----:B---3--:R-:W-:-:S05]  /*0080*/  IMAD R0, R13, 0x80, R0 ;  /* 0x000000800d007824 */ /* 0x008fca00078e0200 */
[----:B------:R-:W-:Y:S02]  /*0090*/  SHF.R.S32.HI R3, RZ, 0x1f, R0 ;  /* 0x0000001fff037819 */ /* 0x000fe40000011400 */
[----:B------:R-:W-:Y:S02]  /*00a0*/  ISETP.GE.AND P0, PT, R0, 0x400, PT ;  /* 0x000004000000780c */ /* 0x000fe40003f06270 */
[----:B------:R-:W-:-:S04]  /*00b0*/  LEA.HI R3, R3, R0, RZ, 0x3 ;  /* 0x0000000003037211 */ /* 0x000fc800078f18ff */
[----:B------:R-:W-:Y:S02]  /*00c0*/  SHF.R.S32.HI R2, RZ, 0x3, R3 ;  /* 0x00000003ff027819 */ /* 0x000fe40000011403 */
[----:B------:R-:W-:Y:S02]  /*00d0*/  LOP3.LUT R3, R3, 0xfffffff8, RZ, 0xc0, !PT ;  /* 0xfffffff803037812 */ /* 0x000fe400078ec0ff */
[----:B------:R-:W-:-:S03]  /*00e0*/  LEA.HI R4, R2, R2, RZ, 0x3 ;  /* 0x0000000202047211 */ /* 0x000fc600078f18ff */
[----:B------:R-:W-:Y:S01]  /*00f0*/  IMAD.IADD R3, R0, 0x1, -R3 ;  /* 0x0000000100037824 */ /* 0x000fe200078e0a03 */
[----:B------:R-:W-:-:S05]  /*0100*/  LOP3.LUT R5, R4, 0xfffffff8, RZ, 0xc0, !PT ;  /* 0xfffffff804057812 */ /* 0x000fca00078ec0ff */
[----:B------:R-:W-:Y:S01]  /*0110*/  IMAD.IADD R9, R2, 0x1, -R5 ;  /* 0x0000000102097824 */ /* 0x000fe200078e0a05 */
[----:B------:R-:W-:-:S03]  /*0120*/  CS2R R4, SRZ ;  /* 0x0000000000047805 */ /* 0x000fc6000001ff00 */
[----:B--2---:R-:W-:-:S04]  /*0130*/  IMAD.WIDE R8, R9, 0x8, R10 ;  /* 0x0000000809087825 */ /* 0x004fc800078e020a */
[----:B------:R-:W-:Y:S01]  /*0140*/  IMAD.WIDE R10, R3, 0x8, R10 ;  /* 0x00000008030a7825 */ /* 0x000fe200078e020a */
[----:B------:R1:W2:Y:S01]  /*0150*/  @!P0 LDG.E.EL.64 R4, desc[UR4][R8.64] ;  /* 0x0000000408048981 */ /* 0x0002a2000c2e1b00 */
[----:B------:R-:W3:Y:S03]  /*0160*/  LDC.64 R2, c[0x0][0x220] ;  /* 0x00008800ff027b82 */ /* 0x000ee60000000a00 */
[----:B------:R-:W4:Y:S01]  /*0170*/  @!P0 LDG.E.EL.64 R6, desc[UR4][R10.64] ;  /* 0x000000040a068981 */ /* 0x000f22000c2e1b00 */
[----:B------:R-:W-:-:S04]  /*0180*/  SHF.R.S32.HI R16, RZ, 0x18, R13 ;  /* 0x00000018ff107819 */ /* 0x000fc8000001140d */
[----:B-1----:R-:W-:Y:S02]  /*0190*/  SGXT R9, R16, 0x1 ;  /* 0x000000011009781a */ /* 0x002fe40000000200 */
[----:B--2---:R-:W-:Y:S02]  /*01a0*/  SHF.R.U32.HI R15, RZ, 0x1d, R5 ;  /* 0x0000001dff0f7819 */ /* 0x004fe40000011605 */
[----:B----4-:R-:W-:Y:S02]  /*01b0*/  SHF.R.U32.HI R12, RZ, 0x1b, R7 ;  /* 0x0000001bff0c7819 */ /* 0x010fe40000011607 */
[----:B------:R-:W-:Y:S02]  /*01c0*/  LOP3.LUT R15, R15, 0x4, RZ, 0xc0, !PT ;  /* 0x000000040f0f7812 */ /* 0x000fe400078ec0ff */
[----:B------:R-:W-:Y:S02]  /*01d0*/  LEA R13, P2, R6, UR6, 0x2 ;  /* 0x00000006060d7c11 */ /* 0x000fe4000f8410ff */
[----:B------:R-:W-:-:S02]  /*01e0*/  LOP3.LUT R12, R12, 0x10, RZ, 0xc0, !PT ;  /* 0x000000100c0c7812 */ /* 0x000fc400078ec0ff */
[----:B------:R-:W-:Y:S02]  /*01f0*/  IADD3 R14, P1, R4, R15, RZ ;  /* 0x0000000f040e7210 */ /* 0x000fe40007f3e0ff */
[----:B------:R-:W-:Y:S02]  /*0200*/  LEA.HI.X R7, R6, UR7, R7, 0x2, P2 ;  /* 0x0000000706077c11 */ /* 0x000fe400090f1407 */
[----:B------:R-:W-:Y:S01]  /*0210*/  IADD3 R4, P2, R12, R13, RZ ;  /* 0x0000000d0c047210 */ /* 0x000fe20007f5e0ff */
[----:B------:R-:W-:Y:S01]  /*0220*/  IMAD.X R8, RZ, RZ, R5, P1 ;  /* 0x000000ffff087224 */ /* 0x000fe200008e0605 */
[CC--:B------:R-:W-:Y:S02]  /*0230*/  LEA.HI R5, R9.reuse, R0.reuse, RZ, 0x6 ;  /* 0x0000000009057211 */ /* 0x0c0fe400078f30ff */
[----:B------:R-:W-:Y:S01]  /*0240*/  LEA.HI R9, R9, R0, RZ, 0x8 ;  /* 0x0000000009097211 */ /* 0x000fe200078f40ff */
[----:B------:R-:W-:Y:S01]  /*0250*/  IMAD.X R7, RZ, RZ, R7, P2 ;  /* 0x000000ffff077224 */ /* 0x000fe200010e0607 */
[----:B------:R-:W-:-:S02]  /*0260*/  LEA R4, P1, R14, R4, 0x4 ;  /* 0x000000040e047211 */ /* 0x000fc400078220ff */
[----:B------:R-:W-:Y:S02]  /*0270*/  SHF.R.S32.HI R6, RZ, 0x6, R5 ;  /* 0x00000006ff067819 */ /* 0x000fe40000011405 */
[----:B------:R-:W-:Y:S02]  /*0280*/  SHF.R.S32.HI R9, RZ, 0x8, R9 ;  /* 0x00000008ff097819 */ /* 0x000fe40000011409 */
[----:B------:R-:W-:Y:S01]  /*0290*/  LEA.HI.X R5, R14, R7, R8, 0x4, P1 ;  /* 0x000000070e057211 */ /* 0x000fe200008f2408 */
[----:B------:R-:W-:Y:S02]  /*02a0*/  IMAD.SHL.U32 R7, R6, 0x10, RZ ;  /* 0x0000001006077824 */ /* 0x000fe400078e00ff */
[----:B---3--:R-:W-:Y:S01]  /*02b0*/  IMAD.WIDE R2, R9, 0x4, R2 ;  /* 0x0000000409027825 */ /* 0x008fe200078e0202 */
[----:B------:R-:W-:-:S03]  /*02c0*/  CS2R R8, SRZ ;  /* 0x0000000000087805 */ /* 0x000fc6000001ff00 */
[----:B------:R-:W-:Y:S02]  /*02d0*/  IMAD.WIDE R6, R7, 0x4, R4 ;  /* 0x0000000407067825 */ /* 0x000fe400078e0204 */
[----:B------:R-:W1:Y:S01]  /*02e0*/  LDC.64 R4, c[0x0][0x228] ;  /* 0x00008a00ff047b82 */ /* 0x000e620000000a00 */
[----:B------:R-:W2:Y:S04]  /*02f0*/  @!P0 LDG.E.EL R8, desc[UR4][R2.64] ;  /* 0x0000000402088981 */ /* 0x000ea8000c2e1900 */
[----:B------:R-:W2:Y:S01]  /*0300*/  @!P0 LDG.E.EL R9, desc[UR4][R6.64] ;  /* 0x0000000406098981 */ /* 0x000ea2000c2e1900 */
[----:B-1----:R-:W-:-:S04]  /*0310*/  IMAD.WIDE R4, R0, 0x4, R4 ;  /* 0x0000000400047825 */ /* 0x002fc800078e0204 */
[----:B--2---:R-:W-:Y:S01]  /*0320*/  FADD R9, R9, R8 ;  /* 0x0000000809097221 */ /* 0x004fe20000000000 */
[----:B------:R-:W-:Y:S06]  /*0330*/  @P0 EXIT ;  /* 0x000000000000094d */ /* 0x000fec0003800000 */
[----:B------:R-:W-:Y:S01]  /*0340*/  STG.E desc[UR4][R4.64], R9 ;  /* 0x0000000904007986 */ /* 0x000fe2000c101904 */
[----:B------:R-:W-:Y:S05]  /*0350*/  EXIT ;  /* 0x000000000000794d */ /* 0x000fea0003800000 */
.L_x_0:
[----:B------:R-:W-:-:S00]  /*0360*/  BRA `(.L_x_0) ;  /* 0xfffffffc00fc7947 */ /* 0x000fc0000383ffff */
[----:B------:R-:W-:-:S00]  /*0370*/  NOP ;  /* 0x0000000000007918 */ /* 0x000fc00000000000 */
        /* <DEDUP_REMOVED lines=8> */
.L_x_1:


//--------------------- .nv.constant0.triton_poi_fused__unsafe_index_1 --------------------------
	.section	.nv.constant0.triton_poi_fused__unsafe_index_1,"a",@progbits
	.sectionflags	@""
	.align	4
.nv.constant0.triton_poi_fused__unsafe_index_1:
	.zero		564
